//
// Generated by NVIDIA NVVM Compiler
//
// Compiler Build ID: CL-36424714
// Cuda compilation tools, release 13.0, V13.0.88
// Based on NVVM 20.0.0
//

.version 9.0
.target sm_100
.address_size 64

	// .globl	_Z4probILj512EfEvPT0_S1_j

.visible .entry _Z4probILj512EfEvPT0_S1_j(
	.param .u64 .ptr .align 1 _Z4probILj512EfEvPT0_S1_j_param_0,
	.param .u64 .ptr .align 1 _Z4probILj512EfEvPT0_S1_j_param_1,
	.param .u32 _Z4probILj512EfEvPT0_S1_j_param_2
)
{
	.reg .pred 	%p<7>;
	.reg .b32 	%r<15>;
	.reg .b32 	%f<44>;
	.reg .b64 	%rd<28>;

	ld.param.u64 	%rd6, [_Z4probILj512EfEvPT0_S1_j_param_0];
	ld.param.u64 	%rd5, [_Z4probILj512EfEvPT0_S1_j_param_1];
	ld.param.u32 	%r6, [_Z4probILj512EfEvPT0_S1_j_param_2];
	cvta.to.global.u64 	%rd1, %rd6;
	mov.u32 	%r1, %tid.x;
	mov.u32 	%r2, %ntid.x;
	mov.u32 	%r3, %ctaid.x;
	mul.lo.s32 	%r7, %r3, %r2;
	shl.b32 	%r8, %r7, 3;
	add.s32 	%r4, %r8, %r1;
	cvt.u64.u32 	%rd2, %r8;
	mad.lo.s32 	%r5, %r2, 7, %r4;
	setp.ge.u32 	%p1, %r5, %r6;
	@%p1 bra 	$L__BB0_2;
	mad.lo.s32 	%r9, %r2, -6, %r5;
	mul.wide.u32 	%rd7, %r9, 4;
	add.s64 	%rd8, %rd1, %rd7;
	ld.global.f32 	%f1, [%rd8];
	mul.wide.u32 	%rd9, %r4, 4;
	add.s64 	%rd10, %rd1, %rd9;
	ld.global.f32 	%f2, [%rd10];
	mul.f32 	%f3, %f1, %f2;
	add.s32 	%r10, %r9, %r2;
	mul.wide.u32 	%rd11, %r10, 4;
	add.s64 	%rd12, %rd1, %rd11;
	ld.global.f32 	%f4, [%rd12];
	mul.f32 	%f5, %f3, %f4;
	add.s32 	%r11, %r10, %r2;
	mul.wide.u32 	%rd13, %r11, 4;
	add.s64 	%rd14, %rd1, %rd13;
	ld.global.f32 	%f6, [%rd14];
	mul.f32 	%f7, %f5, %f6;
	add.s32 	%r12, %r11, %r2;
	mul.wide.u32 	%rd15, %r12, 4;
	add.s64 	%rd16, %rd1, %rd15;
	ld.global.f32 	%f8, [%rd16];
	mul.f32 	%f9, %f7, %f8;
	add.s32 	%r13, %r12, %r2;
	mul.wide.u32 	%rd17, %r13, 4;
	add.s64 	%rd18, %rd1, %rd17;
	ld.global.f32 	%f10, [%rd18];
	mul.f32 	%f11, %f9, %f10;
	add.s32 	%r14, %r13, %r2;
	mul.wide.u32 	%rd19, %r14, 4;
	add.s64 	%rd20, %rd1, %rd19;
	ld.global.f32 	%f12, [%rd20];
	mul.f32 	%f13, %f11, %f12;
	mul.wide.u32 	%rd21, %r5, 4;
	add.s64 	%rd22, %rd1, %rd21;
	ld.global.f32 	%f14, [%rd22];
	mul.f32 	%f15, %f13, %f14;
	st.global.f32 	[%rd10], %f15;
$L__BB0_2:
	shl.b64 	%rd23, %rd2, 2;
	add.s64 	%rd3, %rd1, %rd23;
	bar.sync 	0;
	bar.sync 	0;
	setp.gt.u32 	%p2, %r1, 255;
	mul.wide.u32 	%rd24, %r1, 4;
	add.s64 	%rd4, %rd3, %rd24;
	@%p2 bra 	$L__BB0_4;
	ld.global.f32 	%f16, [%rd4+1024];
	ld.global.f32 	%f17, [%rd4];
	mul.f32 	%f18, %f16, %f17;
	st.global.f32 	[%rd4], %f18;
$L__BB0_4:
	bar.sync 	0;
	setp.gt.u32 	%p3, %r1, 127;
	@%p3 bra 	$L__BB0_6;
	ld.global.f32 	%f19, [%rd4+512];
	ld.global.f32 	%f20, [%rd4];
	mul.f32 	%f21, %f19, %f20;
	st.global.f32 	[%rd4], %f21;
$L__BB0_6:
	bar.sync 	0;
	setp.gt.u32 	%p4, %r1, 63;
	@%p4 bra 	$L__BB0_8;
	ld.global.f32 	%f22, [%rd4+256];
	ld.global.f32 	%f23, [%rd4];
	mul.f32 	%f24, %f22, %f23;
	st.global.f32 	[%rd4], %f24;
$L__BB0_8:
	bar.sync 	0;
	setp.gt.u32 	%p5, %r1, 31;
	@%p5 bra 	$L__BB0_11;
	ld.volatile.global.f32 	%f25, [%rd4+128];
	ld.volatile.global.f32 	%f26, [%rd4];
	mul.f32 	%f27, %f25, %f26;
	st.volatile.global.f32 	[%rd4], %f27;
	ld.volatile.global.f32 	%f28, [%rd4+64];
	ld.volatile.global.f32 	%f29, [%rd4];
	mul.f32 	%f30, %f28, %f29;
	st.volatile.global.f32 	[%rd4], %f30;
	ld.volatile.global.f32 	%f31, [%rd4+32];
	ld.volatile.global.f32 	%f32, [%rd4];
	mul.f32 	%f33, %f31, %f32;
	st.volatile.global.f32 	[%rd4], %f33;
	ld.volatile.global.f32 	%f34, [%rd4+16];
	ld.volatile.global.f32 	%f35, [%rd4];
	mul.f32 	%f36, %f34, %f35;
	st.volatile.global.f32 	[%rd4], %f36;
	ld.volatile.global.f32 	%f37, [%rd4+8];
	ld.volatile.global.f32 	%f38, [%rd4];
	mul.f32 	%f39, %f37, %f38;
	st.volatile.global.f32 	[%rd4], %f39;
	ld.volatile.global.f32 	%f40, [%rd4+4];
	ld.volatile.global.f32 	%f41, [%rd4];
	mul.f32 	%f42, %f40, %f41;
	st.volatile.global.f32 	[%rd4], %f42;
	setp.ne.s32 	%p6, %r1, 0;
	@%p6 bra 	$L__BB0_11;
	ld.global.f32 	%f43, [%rd3];
	cvta.to.global.u64 	%rd25, %rd5;
	mul.wide.u32 	%rd26, %r3, 4;
	add.s64 	%rd27, %rd25, %rd26;
	st.global.f32 	[%rd27], %f43;
$L__BB0_11:
	ret;

}


// ===== COMPILED SASS (sm_100) =====

	.target	sm_100

	.elftype	@"ET_EXEC"


//--------------------- .note.nv.tkinfo           --------------------------
	.section	.note.nv.tkinfo,"",@"SHT_NOTE"
	.sectionflags	@"SHF_NOTE_NV_TKINFO"
	.tkinfo
        /*0018*/ 	.word	0x00000002
        /*0030*/ 	.string	""
        /*0030*/ 	.string	"ptxas"
        /*0030*/ 	.string	"Cuda compilation tools, release 13.0, V13.0.88"
        /*0030*/ 	.string	"Build cuda_13.0.r13.0/compiler.36424714_0"
        /*0030*/ 	.string	"-arch sm_100 -m 64 "



//--------------------- .note.nv.cuinfo           --------------------------
	.section	.note.nv.cuinfo,"",@"SHT_NOTE"
	.sectionflags	@"SHF_NOTE_NV_CUINFO"
        /*0018*/ 	.short	0x0002
        /*001a*/ 	.short	0x0064
        /*001c*/ 	.short	0x0082
	.zero		2


//--------------------- .nv.info                  --------------------------
	.section	.nv.info,"",@"SHT_CUDA_INFO"
	.align	4


	//----- nvinfo : EIATTR_REGCOUNT
	.align		4
        /*0000*/ 	.byte	0x04, 0x2f
        /*0002*/ 	.short	(.L_1 - .L_0)
	.align		4
.L_0:
        /*0004*/ 	.word	index@(_Z4probILj512EfEvPT0_S1_j)
        /*0008*/ 	.word	0x0000001c


	//----- nvinfo : EIATTR_FRAME_SIZE
	.align		4
.L_1:
        /*000c*/ 	.byte	0x04, 0x11
        /*000e*/ 	.short	(.L_3 - .L_2)
	.align		4
.L_2:
        /*0010*/ 	.word	index@(_Z4probILj512EfEvPT0_S1_j)
        /*0014*/ 	.word	0x00000000


	//----- nvinfo : EIATTR_MIN_STACK_SIZE
	.align		4
.L_3:
        /*0018*/ 	.byte	0x04, 0x12
        /*001a*/ 	.short	(.L_5 - .L_4)
	.align		4
.L_4:
        /*001c*/ 	.word	index@(_Z4probILj512EfEvPT0_S1_j)
        /*0020*/ 	.word	0x00000000
.L_5:


//--------------------- .nv.compat                --------------------------
	.section	.nv.compat,"",@"SHT_CUDA_COMPAT_INFO"
	.align	4
        /*0000*/ 	.byte	0x02, 0x09, 0x00, 0x00, 0x02, 0x02, 0x01, 0x00, 0x02, 0x05, 0x05, 0x00, 0x03, 0x07, 0x01, 0x01
        /*0010*/ 	.byte	0x02, 0x03, 0x00, 0x00, 0x02, 0x06, 0x01, 0x00, 0x04, 0x0b, 0x08, 0x00, 0x09, 0x00, 0x00, 0x00
        /*0020*/ 	.byte	0x00, 0x00, 0x00, 0x00


//--------------------- .nv.info._Z4probILj512EfEvPT0_S1_j --------------------------
	.section	.nv.info._Z4probILj512EfEvPT0_S1_j,"",@"SHT_CUDA_INFO"
	.sectionflags	@""
	.align	4


	//----- nvinfo : EIATTR_CUDA_API_VERSION
	.align		4
        /*0000*/ 	.byte	0x04, 0x37
        /*0002*/ 	.short	(.L_7 - .L_6)
.L_6:
        /*0004*/ 	.word	0x00000082


	//----- nvinfo : EIATTR_KPARAM_INFO
	.align		4
.L_7:
        /*0008*/ 	.byte	0x04, 0x17
        /*000a*/ 	.short	(.L_9 - .L_8)
.L_8:
        /*000c*/ 	.word	0x00000000
        /*0010*/ 	.short	0x0002
        /*0012*/ 	.short	0x0010
        /*0014*/ 	.byte	0x00, 0xf0, 0x11, 0x00


	//----- nvinfo : EIATTR_KPARAM_INFO
	.align		4
.L_9:
        /*0018*/ 	.byte	0x04, 0x17
        /*001a*/ 	.short	(.L_11 - .L_10)
.L_10:
        /*001c*/ 	.word	0x00000000
        /*0020*/ 	.short	0x0001
        /*0022*/ 	.short	0x0008
        /*0024*/ 	.byte	0x00, 0xf5, 0x21, 0x00


	//----- nvinfo : EIATTR_KPARAM_INFO
	.align		4
.L_11:
        /*0028*/ 	.byte	0x04, 0x17
        /*002a*/ 	.short	(.L_13 - .L_12)
.L_12:
        /*002c*/ 	.word	0x00000000
        /*0030*/ 	.short	0x0000
        /*0032*/ 	.short	0x0000
        /*0034*/ 	.byte	0x00, 0xf5, 0x21, 0x00


	//----- nvinfo : EIATTR_SPARSE_MMA_MASK
	.align		4
.L_13:
        /*0038*/ 	.byte	0x03, 0x50
        /*003a*/ 	.short	0x0000


	//----- nvinfo : EIATTR_MAXREG_COUNT
	.align		4
        /*003c*/ 	.byte	0x03, 0x1b
        /*003e*/ 	.short	0x00ff


	//----- nvinfo : EIATTR_NUM_BARRIERS
	.align		4
        /*0040*/ 	.byte	0x02, 0x4c
        /*0042*/ 	.byte	0x01
	.zero		1


	//----- nvinfo : EIATTR_MERCURY_ISA_VERSION
	.align		4
        /*0044*/ 	.byte	0x03, 0x5f
        /*0046*/ 	.short	0x0101


	//----- nvinfo : EIATTR_VRC_CTA_INIT_COUNT
	.align		4
        /*0048*/ 	.byte	0x02, 0x4a
	.zero		1
	.zero		1


	//----- nvinfo : EIATTR_EXIT_INSTR_OFFSETS
	.align		4
        /*004c*/ 	.byte	0x04, 0x1c
        /*004e*/ 	.short	(.L_15 - .L_14)


	//   ....[0]....
.L_14:
        /*0050*/ 	.word	0x000004f0


	//   ....[1]....
        /*0054*/ 	.word	0x00000690


	//   ....[2]....
        /*0058*/ 	.word	0x000006e0


	//----- nvinfo : EIATTR_CRS_STACK_SIZE
	.align		4
.L_15:
        /*005c*/ 	.byte	0x04, 0x1e
        /*005e*/ 	.short	(.L_17 - .L_16)
.L_16:
        /*0060*/ 	.word	0x00000000


	//----- nvinfo : EIATTR_CBANK_PARAM_SIZE
	.align		4
.L_17:
        /*0064*/ 	.byte	0x03, 0x19
        /*0066*/ 	.short	0x0014


	//----- nvinfo : EIATTR_PARAM_CBANK
	.align		4
        /*0068*/ 	.byte	0x04, 0x0a
        /*006a*/ 	.short	(.L_19 - .L_18)
	.align		4
.L_18:
        /*006c*/ 	.word	index@(.nv.constant0._Z4probILj512EfEvPT0_S1_j)
        /*0070*/ 	.short	0x0380
        /*0072*/ 	.short	0x0014


	//----- nvinfo : EIATTR_SW_WAR
	.align		4
.L_19:
        /*0074*/ 	.byte	0x04, 0x36
        /*0076*/ 	.short	(.L_21 - .L_20)
.L_20:
        /*0078*/ 	.word	0x00000008
.L_21:


//--------------------- .nv.callgraph             --------------------------
	.section	.nv.callgraph,"",@"SHT_CUDA_CALLGRAPH"
	.align	4
	.sectionentsize	8
	.align		4
        /*0000*/ 	.word	0x00000000
	.align		4
        /*0004*/ 	.word	0xffffffff
	.align		4
        /*0008*/ 	.word	0x00000000
	.align		4
        /*000c*/ 	.word	0xfffffffe
	.align		4
        /*0010*/ 	.word	0x00000000
	.align		4
        /*0014*/ 	.word	0xfffffffd
	.align		4
        /*0018*/ 	.word	0x00000000
	.align		4
        /*001c*/ 	.word	0xfffffffc


//--------------------- .text._Z4probILj512EfEvPT0_S1_j --------------------------
	.section	.text._Z4probILj512EfEvPT0_S1_j,"ax",@progbits
	.align	128
        .global         _Z4probILj512EfEvPT0_S1_j
        .type           _Z4probILj512EfEvPT0_S1_j,@function
        .size           _Z4probILj512EfEvPT0_S1_j,(.L_x_9 - _Z4probILj512EfEvPT0_S1_j)
        .other          _Z4probILj512EfEvPT0_S1_j,@"STO_CUDA_ENTRY STV_DEFAULT"
_Z4probILj512EfEvPT0_S1_j:
.text._Z4probILj512EfEvPT0_S1_j:
[----:B------:R-:W-:Y:S01]  /*0000*/  LDC R1, c[0x0][0x37c] ;  /* 0x0000df00ff017b82 */ /* 0x000fe20000000800 */
[----:B------:R-:W0:Y:S07]  /*0010*/  S2R R0, SR_CTAID.X ;  /* 0x0000000000007919 */ /* 0x000e2e0000002500 */
[----:B------:R-:W0:Y:S01]  /*0020*/  LDC R10, c[0x0][0x360] ;  /* 0x0000d800ff0a7b82 */ /* 0x000e220000000800 */
[----:B------:R-:W1:Y:S01]  /*0030*/  LDCU UR4, c[0x0][0x390] ;  /* 0x00007200ff0477ac */ /* 0x000e620008000800 */
[----:B------:R-:W-:Y:S01]  /*0040*/  BSSY.RECONVERGENT B0, `(.L_x_0) ;  /* 0x000002f000007945 */ /* 0x000fe20003800200 */
[----:B------:R-:W2:Y:S05]  /*0050*/  S2R R9, SR_TID.X ;  /* 0x0000000000097919 */ /* 0x000eaa0000002100 */
[----:B------:R-:W3:Y:S01]  /*0060*/  LDC.64 R6, c[0x0][0x380] ;  /* 0x0000e000ff067b82 */ /* 0x000ee20000000a00 */
[----:B0-----:R-:W-:Y:S01]  /*0070*/  IMAD R2, R10, R0, RZ ;  /* 0x000000000a027224 */ /* 0x001fe200078e02ff */
[----:B--2---:R-:W-:-:S04]  /*0080*/  ISETP.GT.U32.AND P1, PT, R9, 0xff, PT ;  /* 0x000000ff0900780c */ /* 0x004fc80003f24070 */
[----:B------:R-:W-:Y:S02]  /*0090*/  SHF.L.U32 R4, R2, 0x3, RZ ;  /* 0x0000000302047819 */ /* 0x000fe400000006ff */
[C---:B------:R-:W-:Y:S02]  /*00a0*/  ISETP.GT.U32.AND P2, PT, R9.reuse, 0x7f, PT ;  /* 0x0000007f0900780c */ /* 0x040fe40003f44070 */
[C---:B------:R-:W-:Y:S02]  /*00b0*/  IADD3 R5, PT, PT, R4.reuse, R9, RZ ;  /* 0x0000000904057210 */ /* 0x040fe40007ffe0ff */
[----:B---3--:R-:W-:Y:S02]  /*00c0*/  LEA R2, P5, R4, R6, 0x2 ;  /* 0x0000000604027211 */ /* 0x008fe400078a10ff */
[C---:B------:R-:W-:Y:S01]  /*00d0*/  ISETP.GT.U32.AND P3, PT, R9.reuse, 0x3f, PT ;  /* 0x0000003f0900780c */ /* 0x040fe20003f64070 */
[----:B------:R-:W-:Y:S01]  /*00e0*/  IMAD R11, R10, 0x7, R5 ;  /* 0x000000070a0b7824 */ /* 0x000fe200078e0205 */
[----:B------:R-:W-:-:S02]  /*00f0*/  ISETP.GT.U32.AND P4, PT, R9, 0x1f, PT ;  /* 0x0000001f0900780c */ /* 0x000fc40003f84070 */
[----:B------:R-:W-:Y:S02]  /*0100*/  LEA.HI.X R3, R4, R7, RZ, 0x2, P5 ;  /* 0x0000000704037211 */ /* 0x000fe400028f14ff */
[----:B-1----:R-:W-:Y:S01]  /*0110*/  ISETP.GE.U32.AND P0, PT, R11, UR4, PT ;  /* 0x000000040b007c0c */ /* 0x002fe2000bf06070 */
[----:B------:R-:W0:-:S12]  /*0120*/  LDCU.64 UR4, c[0x0][0x358] ;  /* 0x00006b00ff0477ac */ /* 0x000e180008000a00 */
[----:B------:R-:W-:Y:S05]  /*0130*/  @P0 BRA `(.L_x_1) ;  /* 0x00000000007c0947 */ /* 0x000fea0003800000 */
[----:B------:R-:W1:Y:S01]  /*0140*/  LDC.64 R6, c[0x0][0x380] ;  /* 0x0000e000ff067b82 */ /* 0x000e620000000a00 */
[----:B------:R-:W-:-:S04]  /*0150*/  IMAD R13, R10, -0x6, R11 ;  /* 0xfffffffa0a0d7824 */ /* 0x000fc800078e020b */
[C---:B-1----:R-:W-:Y:S01]  /*0160*/  IMAD.WIDE.U32 R18, R13.reuse, 0x4, R6 ;  /* 0x000000040d127825 */ /* 0x042fe200078e0006 */
[----:B------:R-:W-:-:S03]  /*0170*/  IADD3 R13, PT, PT, R13, R10, RZ ;  /* 0x0000000a0d0d7210 */ /* 0x000fc60007ffe0ff */
[--C-:B------:R-:W-:Y:S01]  /*0180*/  IMAD.WIDE.U32 R4, R5, 0x4, R6.reuse ;  /* 0x0000000405047825 */ /* 0x100fe200078e0006 */
[CC--:B------:R-:W-:Y:S01]  /*0190*/  IADD3 R15, PT, PT, R13.reuse, R10.reuse, RZ ;  /* 0x0000000a0d0f7210 */ /* 0x0c0fe20007ffe0ff */
[----:B0-----:R0:W2:Y:S02]  /*01a0*/  LDG.E R8, desc[UR4][R18.64] ;  /* 0x0000000412087981 */ /* 0x0010a4000c1e1900 */
[--C-:B------:R-:W-:Y:S01]  /*01b0*/  IMAD.WIDE.U32 R22, R13, 0x4, R6.reuse ;  /* 0x000000040d167825 */ /* 0x100fe200078e0006 */
[CC--:B------:R-:W-:Y:S01]  /*01c0*/  IADD3 R17, PT, PT, R15.reuse, R10.reuse, RZ ;  /* 0x0000000a0f117210 */ /* 0x0c0fe20007ffe0ff */
[----:B------:R-:W2:Y:S02]  /*01d0*/  LDG.E R13, desc[UR4][R4.64] ;  /* 0x00000004040d7981 */ /* 0x000ea4000c1e1900 */
[--C-:B------:R-:W-:Y:S01]  /*01e0*/  IMAD.WIDE.U32 R14, R15, 0x4, R6.reuse ;  /* 0x000000040f0e7825 */ /* 0x100fe200078e0006 */
[CC--:B------:R-:W-:Y:S01]  /*01f0*/  IADD3 R21, PT, PT, R17.reuse, R10.reuse, RZ ;  /* 0x0000000a11157210 */ /* 0x0c0fe20007ffe0ff */
[----:B------:R-:W3:Y:S02]  /*0200*/  LDG.E R12, desc[UR4][R22.64] ;  /* 0x00000004160c7981 */ /* 0x000ee4000c1e1900 */
[--C-:B------:R-:W-:Y:S01]  /*0210*/  IMAD.WIDE.U32 R16, R17, 0x4, R6.reuse ;  /* 0x0000000411107825 */ /* 0x100fe200078e0006 */
[C---:B------:R-:W-:Y:S01]  /*0220*/  IADD3 R25, PT, PT, R21.reuse, R10, RZ ;  /* 0x0000000a15197210 */ /* 0x040fe20007ffe0ff */
[----:B------:R-:W4:Y:S02]  /*0230*/  LDG.E R14, desc[UR4][R14.64] ;  /* 0x000000040e0e7981 */ /* 0x000f24000c1e1900 */
[----:B------:R-:W-:-:S02]  /*0240*/  IMAD.WIDE.U32 R20, R21, 0x4, R6 ;  /* 0x0000000415147825 */ /* 0x000fc400078e0006 */
[----:B------:R-:W5:Y:S02]  /*0250*/  LDG.E R16, desc[UR4][R16.64] ;  /* 0x0000000410107981 */ /* 0x000f64000c1e1900 */
[--C-:B0-----:R-:W-:Y:S02]  /*0260*/  IMAD.WIDE.U32 R18, R25, 0x4, R6.reuse ;  /* 0x0000000419127825 */ /* 0x101fe400078e0006 */
[----:B------:R-:W5:Y:S02]  /*0270*/  LDG.E R20, desc[UR4][R20.64] ;  /* 0x0000000414147981 */ /* 0x000f64000c1e1900 */
[----:B------:R-:W-:Y:S02]  /*0280*/  IMAD.WIDE.U32 R6, R11, 0x4, R6 ;  /* 0x000000040b067825 */ /* 0x000fe400078e0006 */
[----:B------:R-:W5:Y:S04]  /*0290*/  LDG.E R18, desc[UR4][R18.64] ;  /* 0x0000000412127981 */ /* 0x000f68000c1e1900 */
[----:B------:R-:W5:Y:S01]  /*02a0*/  LDG.E R6, desc[UR4][R6.64] ;  /* 0x0000000406067981 */ /* 0x000f62000c1e1900 */
[----:B--2---:R-:W-:-:S04]  /*02b0*/  FMUL R13, R8, R13 ;  /* 0x0000000d080d7220 */ /* 0x004fc80000400000 */
[----:B---3--:R-:W-:-:S04]  /*02c0*/  FMUL R13, R13, R12 ;  /* 0x0000000c0d0d7220 */ /* 0x008fc80000400000 */
[----:B----4-:R-:W-:-:S04]  /*02d0*/  FMUL R13, R13, R14 ;  /* 0x0000000e0d0d7220 */ /* 0x010fc80000400000 */
[----:B-----5:R-:W-:-:S04]  /*02e0*/  FMUL R13, R13, R16 ;  /* 0x000000100d0d7220 */ /* 0x020fc80000400000 */
[----:B------:R-:W-:-:S04]  /*02f0*/  FMUL R13, R13, R20 ;  /* 0x000000140d0d7220 */ /* 0x000fc80000400000 */
[----:B------:R-:W-:-:S04]  /*0300*/  FMUL R13, R13, R18 ;  /* 0x000000120d0d7220 */ /* 0x000fc80000400000 */
[----:B------:R-:W-:-:S05]  /*0310*/  FMUL R13, R13, R6 ;  /* 0x000000060d0d7220 */ /* 0x000fca0000400000 */
[----:B------:R1:W-:Y:S02]  /*0320*/  STG.E desc[UR4][R4.64], R13 ;  /* 0x0000000d04007986 */ /* 0x0003e4000c101904 */
.L_x_1:
[----:B0-----:R-:W-:Y:S05]  /*0330*/  BSYNC.RECONVERGENT B0 ;  /* 0x0000000000007941 */ /* 0x001fea0003800200 */
.L_x_0:
[----:B------:R-:W-:Y:S01]  /*0340*/  BAR.SYNC.DEFER_BLOCKING 0x0 ;  /* 0x0000000000007b1d */ /* 0x000fe20000010000 */
[----:B-1----:R-:W-:-:S05]  /*0350*/  IMAD.WIDE.U32 R4, R9, 0x4, R2 ;  /* 0x0000000409047825 */ /* 0x002fca00078e0002 */
[----:B------:R-:W-:Y:S02]  /*0360*/  BSSY.RECONVERGENT B0, `(.L_x_2) ;  /* 0x0000007000007945 */ /* 0x000fe40003800200 */
[----:B------:R-:W-:Y:S06]  /*0370*/  BAR.SYNC.DEFER_BLOCKING 0x0 ;  /* 0x0000000000007b1d */ /* 0x000fec0000010000 */
[----:B------:R-:W-:Y:S05]  /*0380*/  @P1 BRA `(.L_x_3) ;  /* 0x0000000000101947 */ /* 0x000fea0003800000 */
[----:B------:R-:W2:Y:S04]  /*0390*/  LDG.E R6, desc[UR4][R4.64+0x400] ;  /* 0x0004000404067981 */ /* 0x000ea8000c1e1900 */
[----:B------:R-:W2:Y:S02]  /*03a0*/  LDG.E R7, desc[UR4][R4.64] ;  /* 0x0000000404077981 */ /* 0x000ea4000c1e1900 */
[----:B--2---:R-:W-:-:S05]  /*03b0*/  FMUL R7, R6, R7 ;  /* 0x0000000706077220 */ /* 0x004fca0000400000 */
[----:B------:R0:W-:Y:S02]  /*03c0*/  STG.E desc[UR4][R4.64], R7 ;  /* 0x0000000704007986 */ /* 0x0001e4000c101904 */
.L_x_3:
[----:B------:R-:W-:Y:S05]  /*03d0*/  BSYNC.RECONVERGENT B0 ;  /* 0x0000000000007941 */ /* 0x000fea0003800200 */
.L_x_2:
[----:B------:R-:W-:Y:S06]  /*03e0*/  BAR.SYNC.DEFER_BLOCKING 0x0 ;  /* 0x0000000000007b1d */ /* 0x000fec0000010000 */
[----:B------:R-:W-:Y:S04]  /*03f0*/  BSSY.RECONVERGENT B0, `(.L_x_4) ;  /* 0x0000006000007945 */ /* 0x000fe80003800200 */
[----:B------:R-:W-:Y:S05]  /*0400*/  @P2 BRA `(.L_x_5) ;  /* 0x0000000000102947 */ /* 0x000fea0003800000 */
[----:B------:R-:W2:Y:S04]  /*0410*/  LDG.E R6, desc[UR4][R4.64+0x200] ;  /* 0x0002000404067981 */ /* 0x000ea8000c1e1900 */
[----:B0-----:R-:W2:Y:S02]  /*0420*/  LDG.E R7, desc[UR4][R4.64] ;  /* 0x0000000404077981 */ /* 0x001ea4000c1e1900 */
[----:B--2---:R-:W-:-:S05]  /*0430*/  FMUL R7, R6, R7 ;  /* 0x0000000706077220 */ /* 0x004fca0000400000 */
[----:B------:R1:W-:Y:S02]  /*0440*/  STG.E desc[UR4][R4.64], R7 ;  /* 0x0000000704007986 */ /* 0x0003e4000c101904 */
.L_x_5:
[----:B------:R-:W-:Y:S05]  /*0450*/  BSYNC.RECONVERGENT B0 ;  /* 0x0000000000007941 */ /* 0x000fea0003800200 */
.L_x_4:
[----:B------:R-:W-:Y:S06]  /*0460*/  BAR.SYNC.DEFER_BLOCKING 0x0 ;  /* 0x0000000000007b1d */ /* 0x000fec0000010000 */
[----:B------:R-:W-:Y:S04]  /*0470*/  BSSY.RECONVERGENT B0, `(.L_x_6) ;  /* 0x0000006000007945 */ /* 0x000fe80003800200 */
[----:B------:R-:W-:Y:S05]  /*0480*/  @P3 BRA `(.L_x_7) ;  /* 0x0000000000103947 */ /* 0x000fea0003800000 */
[----:B------:R-:W2:Y:S04]  /*0490*/  LDG.E R6, desc[UR4][R4.64+0x100] ;  /* 0x0001000404067981 */ /* 0x000ea8000c1e1900 */
[----:B01----:R-:W2:Y:S02]  /*04a0*/  LDG.E R7, desc[UR4][R4.64] ;  /* 0x0000000404077981 */ /* 0x003ea4000c1e1900 */
[----:B--2---:R-:W-:-:S05]  /*04b0*/  FMUL R7, R6, R7 ;  /* 0x0000000706077220 */ /* 0x004fca0000400000 */
[----:B------:R2:W-:Y:S02]  /*04c0*/  STG.E desc[UR4][R4.64], R7 ;  /* 0x0000000704007986 */ /* 0x0005e4000c101904 */
.L_x_7:
[----:B------:R-:W-:Y:S05]  /*04d0*/  BSYNC.RECONVERGENT B0 ;  /* 0x0000000000007941 */ /* 0x000fea0003800200 */
.L_x_6:
[----:B------:R-:W-:Y:S06]  /*04e0*/  BAR.SYNC.DEFER_BLOCKING 0x0 ;  /* 0x0000000000007b1d */ /* 0x000fec0000010000 */
[----:B------:R-:W-:Y:S05]  /*04f0*/  @P4 EXIT ;  /* 0x000000000000494d */ /* 0x000fea0003800000 */
[----:B------:R-:W3:Y:S04]  /*0500*/  LDG.E.STRONG.SYS R6, desc[UR4][R4.64+0x80] ;  /* 0x0000800404067981 */ /* 0x000ee8000c1f5900 */
[----:B012---:R-:W3:Y:S02]  /*0510*/  LDG.E.STRONG.SYS R7, desc[UR4][R4.64] ;  /* 0x0000000404077981 */ /* 0x007ee4000c1f5900 */
[----:B---3--:R-:W-:-:S05]  /*0520*/  FMUL R7, R6, R7 ;  /* 0x0000000706077220 */ /* 0x008fca0000400000 */
[----:B------:R0:W-:Y:S04]  /*0530*/  STG.E.STRONG.SYS desc[UR4][R4.64], R7 ;  /* 0x0000000704007986 */ /* 0x0001e8000c115904 */
[----:B------:R-:W2:Y:S04]  /*0540*/  LDG.E.STRONG.SYS R6, desc[UR4][R4.64+0x40] ;  /* 0x0000400404067981 */ /* 0x000ea8000c1f5900 */
[----:B------:R-:W2:Y:S02]  /*0550*/  LDG.E.STRONG.SYS R11, desc[UR4][R4.64] ;  /* 0x00000004040b7981 */ /* 0x000ea4000c1f5900 */
[----:B--2---:R-:W-:-:S05]  /*0560*/  FMUL R11, R6, R11 ;  /* 0x0000000b060b7220 */ /* 0x004fca0000400000 */
[----:B------:R1:W-:Y:S04]  /*0570*/  STG.E.STRONG.SYS desc[UR4][R4.64], R11 ;  /* 0x0000000b04007986 */ /* 0x0003e8000c115904 */
[----:B------:R-:W2:Y:S04]  /*0580*/  LDG.E.STRONG.SYS R6, desc[UR4][R4.64+0x20] ;  /* 0x0000200404067981 */ /* 0x000ea8000c1f5900 */
[----:B------:R-:W2:Y:S02]  /*0590*/  LDG.E.STRONG.SYS R13, desc[UR4][R4.64] ;  /* 0x00000004040d7981 */ /* 0x000ea4000c1f5900 */
[----:B--2---:R-:W-:-:S05]  /*05a0*/  FMUL R13, R6, R13 ;  /* 0x0000000d060d7220 */ /* 0x004fca0000400000 */
[----:B------:R2:W-:Y:S04]  /*05b0*/  STG.E.STRONG.SYS desc[UR4][R4.64], R13 ;  /* 0x0000000d04007986 */ /* 0x0005e8000c115904 */
[----:B------:R-:W3:Y:S04]  /*05c0*/  LDG.E.STRONG.SYS R6, desc[UR4][R4.64+0x10] ;  /* 0x0000100404067981 */ /* 0x000ee8000c1f5900 */
[----:B------:R-:W3:Y:S02]  /*05d0*/  LDG.E.STRONG.SYS R15, desc[UR4][R4.64] ;  /* 0x00000004040f7981 */ /* 0x000ee4000c1f5900 */
[----:B---3--:R-:W-:-:S05]  /*05e0*/  FMUL R15, R6, R15 ;  /* 0x0000000f060f7220 */ /* 0x008fca0000400000 */
[----:B------:R2:W-:Y:S04]  /*05f0*/  STG.E.STRONG.SYS desc[UR4][R4.64], R15 ;  /* 0x0000000f04007986 */ /* 0x0005e8000c115904 */
[----:B------:R-:W3:Y:S04]  /*0600*/  LDG.E.STRONG.SYS R6, desc[UR4][R4.64+0x8] ;  /* 0x0000080404067981 */ /* 0x000ee8000c1f5900 */
[----:B0-----:R-:W3:Y:S02]  /*0610*/  LDG.E.STRONG.SYS R7, desc[UR4][R4.64] ;  /* 0x0000000404077981 */ /* 0x001ee4000c1f5900 */
[----:B---3--:R-:W-:-:S05]  /*0620*/  FMUL R7, R6, R7 ;  /* 0x0000000706077220 */ /* 0x008fca0000400000 */
[----:B------:R2:W-:Y:S04]  /*0630*/  STG.E.STRONG.SYS desc[UR4][R4.64], R7 ;  /* 0x0000000704007986 */ /* 0x0005e8000c115904 */
[----:B------:R-:W3:Y:S04]  /*0640*/  LDG.E.STRONG.SYS R6, desc[UR4][R4.64+0x4] ;  /* 0x0000040404067981 */ /* 0x000ee8000c1f5900 */
[----:B-1----:R-:W3:Y:S01]  /*0650*/  LDG.E.STRONG.SYS R11, desc[UR4][R4.64] ;  /* 0x00000004040b7981 */ /* 0x002ee2000c1f5900 */
[----:B------:R-:W-:Y:S01]  /*0660*/  ISETP.NE.AND P0, PT, R9, RZ, PT ;  /* 0x000000ff0900720c */ /* 0x000fe20003f05270 */
[----:B---3--:R-:W-:-:S05]  /*0670*/  FMUL R11, R6, R11 ;  /* 0x0000000b060b7220 */ /* 0x008fca0000400000 */
[----:B------:R2:W-:Y:S07]  /*0680*/  STG.E.STRONG.SYS desc[UR4][R4.64], R11 ;  /* 0x0000000b04007986 */ /* 0x0005ee000c115904 */
[----:B------:R-:W-:Y:S05]  /*0690*/  @P0 EXIT ;  /* 0x000000000000094d */ /* 0x000fea0003800000 */
[----:B------:R-:W3:Y:S01]  /*06a0*/  LDG.E R3, desc[UR4][R2.64] ;  /* 0x0000000402037981 */ /* 0x000ee2000c1e1900 */
[----:B--2---:R-:W0:Y:S02]  /*06b0*/  LDC.64 R4, c[0x0][0x388] ;  /* 0x0000e200ff047b82 */ /* 0x004e240000000a00 */
[----:B0-----:R-:W-:-:S05]  /*06c0*/  IMAD.WIDE.U32 R4, R0, 0x4, R4 ;  /* 0x0000000400047825 */ /* 0x001fca00078e0004 */
[----:B---3--:R-:W-:Y:S01]  /*06d0*/  STG.E desc[UR4][R4.64], R3 ;  /* 0x0000000304007986 */ /* 0x008fe2000c101904 */
[----:B------:R-:W-:Y:S05]  /*06e0*/  EXIT ;  /* 0x000000000000794d */ /* 0x000fea0003800000 */
.L_x_8:
[----:B------:R-:W-:-:S00]  /*06f0*/  BRA `(.L_x_8) ;  /* 0xfffffffc00fc7947 */ /* 0x000fc0000383ffff */
[----:B------:R-:W-:-:S00]  /*0700*/  NOP ;  /* 0x0000000000007918 */ /* 0x000fc00000000000 */
[----:B------:R-:W-:-:S00]  /*0710*/  NOP ;  /* 0x0000000000007918 */ /* 0x000fc00000000000 */
[----:B------:R-:W-:-:S00]  /*0720*/  NOP ;  /* 0x0000000000007918 */ /* 0x000fc00000000000 */
[----:B------:R-:W-:-:S00]  /*0730*/  NOP ;  /* 0x0000000000007918 */ /* 0x000fc00000000000 */
[----:B------:R-:W-:-:S00]  /*0740*/  NOP ;  /* 0x0000000000007918 */ /* 0x000fc00000000000 */
[----:B------:R-:W-:-:S00]  /*0750*/  NOP ;  /* 0x0000000000007918 */ /* 0x000fc00000000000 */
[----:B------:R-:W-:-:S00]  /*0760*/  NOP ;  /* 0x0000000000007918 */ /* 0x000fc00000000000 */
[----:B------:R-:W-:-:S00]  /*0770*/  NOP ;  /* 0x0000000000007918 */ /* 0x000fc00000000000 */
.L_x_9:


//--------------------- .nv.shared.reserved.0     --------------------------
	.section	.nv.shared.reserved.0,"aw",@nobits
	.weak		__nv_reservedSMEM_offset_0_alias
	.size		__nv_reservedSMEM_offset_0_alias, 0, 64
	.other		__nv_reservedSMEM_offset_0_alias,@"STO_CUDA_RESERVED_SHARED STV_DEFAULT"
__nv_reservedSMEM_offset_0_alias:
	.zero		0
	.zero		64


//--------------------- .nv.constant0._Z4probILj512EfEvPT0_S1_j --------------------------
	.section	.nv.constant0._Z4probILj512EfEvPT0_S1_j,"a",@progbits
	.sectionflags	@""
	.align	4
.nv.constant0._Z4probILj512EfEvPT0_S1_j:
	.zero		916


//--------------------- SYMBOLS --------------------------

	.type		.nv.reservedSmem.offset0,@object
	.size		.nv.reservedSmem.offset0,0x4
